//
// Generated by NVIDIA NVVM Compiler
//
// Compiler Build ID: CL-36424714
// Cuda compilation tools, release 13.0, V13.0.88
// Based on NVVM 20.0.0
//

.version 9.0
.target sm_100
.address_size 64

	// .globl	_Z6kernelPdS_

.visible .entry _Z6kernelPdS_(
	.param .u64 .ptr .align 1 _Z6kernelPdS__param_0,
	.param .u64 .ptr .align 1 _Z6kernelPdS__param_1
)
{


	ret;

}


// ===== COMPILED SASS (sm_100) =====

	.target	sm_100

	.elftype	@"ET_EXEC"


//--------------------- .note.nv.tkinfo           --------------------------
	.section	.note.nv.tkinfo,"",@"SHT_NOTE"
	.sectionflags	@"SHF_NOTE_NV_TKINFO"
	.tkinfo
        /*0018*/ 	.word	0x00000002
        /*0030*/ 	.string	""
        /*0030*/ 	.string	"ptxas"
        /*0030*/ 	.string	"Cuda compilation tools, release 13.0, V13.0.88"
        /*0030*/ 	.string	"Build cuda_13.0.r13.0/compiler.36424714_0"
        /*0030*/ 	.string	"-arch sm_100 -m 64 "



//--------------------- .note.nv.cuinfo           --------------------------
	.section	.note.nv.cuinfo,"",@"SHT_NOTE"
	.sectionflags	@"SHF_NOTE_NV_CUINFO"
        /*0018*/ 	.short	0x0002
        /*001a*/ 	.short	0x0064
        /*001c*/ 	.short	0x0082
	.zero		2


//--------------------- .nv.info                  --------------------------
	.section	.nv.info,"",@"SHT_CUDA_INFO"
	.align	4


	//----- nvinfo : EIATTR_REGCOUNT
	.align		4
        /*0000*/ 	.byte	0x04, 0x2f
        /*0002*/ 	.short	(.L_1 - .L_0)
	.align		4
.L_0:
        /*0004*/ 	.word	index@(_Z6kernelPdS_)
        /*0008*/ 	.word	0x00000004


	//----- nvinfo : EIATTR_FRAME_SIZE
	.align		4
.L_1:
        /*000c*/ 	.byte	0x04, 0x11
        /*000e*/ 	.short	(.L_3 - .L_2)
	.align		4
.L_2:
        /*0010*/ 	.word	index@(_Z6kernelPdS_)
        /*0014*/ 	.word	0x00000000


	//----- nvinfo : EIATTR_MIN_STACK_SIZE
	.align		4
.L_3:
        /*0018*/ 	.byte	0x04, 0x12
        /*001a*/ 	.short	(.L_5 - .L_4)
	.align		4
.L_4:
        /*001c*/ 	.word	index@(_Z6kernelPdS_)
        /*0020*/ 	.word	0x00000000
.L_5:


//--------------------- .nv.compat                --------------------------
	.section	.nv.compat,"",@"SHT_CUDA_COMPAT_INFO"
	.align	4
        /*0000*/ 	.byte	0x02, 0x09, 0x00, 0x00, 0x02, 0x02, 0x01, 0x00, 0x02, 0x05, 0x05, 0x00, 0x03, 0x07, 0x01, 0x01
        /*0010*/ 	.byte	0x02, 0x03, 0x00, 0x00, 0x02, 0x06, 0x01, 0x00, 0x04, 0x0b, 0x08, 0x00, 0x09, 0x00, 0x00, 0x00
        /*0020*/ 	.byte	0x00, 0x00, 0x00, 0x00


//--------------------- .nv.info._Z6kernelPdS_    --------------------------
	.section	.nv.info._Z6kernelPdS_,"",@"SHT_CUDA_INFO"
	.sectionflags	@""
	.align	4


	//----- nvinfo : EIATTR_CUDA_API_VERSION
	.align		4
        /*0000*/ 	.byte	0x04, 0x37
        /*0002*/ 	.short	(.L_7 - .L_6)
.L_6:
        /*0004*/ 	.word	0x00000082


	//----- nvinfo : EIATTR_KPARAM_INFO
	.align		4
.L_7:
        /*0008*/ 	.byte	0x04, 0x17
        /*000a*/ 	.short	(.L_9 - .L_8)
.L_8:
        /*000c*/ 	.word	0x00000000
        /*0010*/ 	.short	0x0001
        /*0012*/ 	.short	0x0008
        /*0014*/ 	.byte	0x00, 0xf5, 0x21, 0x00


	//----- nvinfo : EIATTR_KPARAM_INFO
	.align		4
.L_9:
        /*0018*/ 	.byte	0x04, 0x17
        /*001a*/ 	.short	(.L_11 - .L_10)
.L_10:
        /*001c*/ 	.word	0x00000000
        /*0020*/ 	.short	0x0000
        /*0022*/ 	.short	0x0000
        /*0024*/ 	.byte	0x00, 0xf5, 0x21, 0x00


	//----- nvinfo : EIATTR_SPARSE_MMA_MASK
	.align		4
.L_11:
        /*0028*/ 	.byte	0x03, 0x50
        /*002a*/ 	.short	0x0000


	//----- nvinfo : EIATTR_MAXREG_COUNT
	.align		4
        /*002c*/ 	.byte	0x03, 0x1b
        /*002e*/ 	.short	0x00ff


	//----- nvinfo : EIATTR_MERCURY_ISA_VERSION
	.align		4
        /*0030*/ 	.byte	0x03, 0x5f
        /*0032*/ 	.short	0x0101


	//----- nvinfo : EIATTR_VRC_CTA_INIT_COUNT
	.align		4
        /*0034*/ 	.byte	0x02, 0x4a
	.zero		1
	.zero		1


	//----- nvinfo : EIATTR_EXIT_INSTR_OFFSETS
	.align		4
        /*0038*/ 	.byte	0x04, 0x1c
        /*003a*/ 	.short	(.L_13 - .L_12)


	//   ....[0]....
.L_12:
        /*003c*/ 	.word	0x00000010


	//----- nvinfo : EIATTR_CBANK_PARAM_SIZE
	.align		4
.L_13:
        /*0040*/ 	.byte	0x03, 0x19
        /*0042*/ 	.short	0x0010


	//----- nvinfo : EIATTR_PARAM_CBANK
	.align		4
        /*0044*/ 	.byte	0x04, 0x0a
        /*0046*/ 	.short	(.L_15 - .L_14)
	.align		4
.L_14:
        /*0048*/ 	.word	index@(.nv.constant0._Z6kernelPdS_)
        /*004c*/ 	.short	0x0380
        /*004e*/ 	.short	0x0010


	//----- nvinfo : EIATTR_SW_WAR
	.align		4
.L_15:
        /*0050*/ 	.byte	0x04, 0x36
        /*0052*/ 	.short	(.L_17 - .L_16)
.L_16:
        /*0054*/ 	.word	0x00000008
.L_17:


//--------------------- .nv.callgraph             --------------------------
	.section	.nv.callgraph,"",@"SHT_CUDA_CALLGRAPH"
	.align	4
	.sectionentsize	8
	.align		4
        /*0000*/ 	.word	0x00000000
	.align		4
        /*0004*/ 	.word	0xffffffff
	.align		4
        /*0008*/ 	.word	0x00000000
	.align		4
        /*000c*/ 	.word	0xfffffffe
	.align		4
        /*0010*/ 	.word	0x00000000
	.align		4
        /*0014*/ 	.word	0xfffffffd
	.align		4
        /*0018*/ 	.word	0x00000000
	.align		4
        /*001c*/ 	.word	0xfffffffc


//--------------------- .text._Z6kernelPdS_       --------------------------
	.section	.text._Z6kernelPdS_,"ax",@progbits
	.align	128
        .global         _Z6kernelPdS_
        .type           _Z6kernelPdS_,@function
        .size           _Z6kernelPdS_,(.L_x_1 - _Z6kernelPdS_)
        .other          _Z6kernelPdS_,@"STO_CUDA_ENTRY STV_DEFAULT"
_Z6kernelPdS_:
.text._Z6kernelPdS_:
[----:B------:R-:W-:Y:S01]  /*0000*/  LDC R1, c[0x0][0x37c] ;  /* 0x0000df00ff017b82 */ /* 0x000fe20000000800 */
[----:B------:R-:W-:Y:S05]  /*0010*/  EXIT ;  /* 0x000000000000794d */ /* 0x000fea0003800000 */
.L_x_0:
[----:B------:R-:W-:-:S00]  /*0020*/  BRA `(.L_x_0) ;  /* 0xfffffffc00fc7947 */ /* 0x000fc0000383ffff */
[----:B------:R-:W-:-:S00]  /*0030*/  NOP ;  /* 0x0000000000007918 */ /* 0x000fc00000000000 */
        /* <DEDUP_REMOVED lines=12> */
.L_x_1:


//--------------------- .nv.shared.reserved.0     --------------------------
	.section	.nv.shared.reserved.0,"aw",@nobits
	.weak		__nv_reservedSMEM_offset_0_alias
	.size		__nv_reservedSMEM_offset_0_alias, 0, 64
	.other		__nv_reservedSMEM_offset_0_alias,@"STO_CUDA_RESERVED_SHARED STV_DEFAULT"
__nv_reservedSMEM_offset_0_alias:
	.zero		0
	.zero		64


//--------------------- .nv.constant0._Z6kernelPdS_ --------------------------
	.section	.nv.constant0._Z6kernelPdS_,"a",@progbits
	.sectionflags	@""
	.align	4
.nv.constant0._Z6kernelPdS_:
	.zero		912


//--------------------- SYMBOLS --------------------------

	.type		.nv.reservedSmem.offset0,@object
	.size		.nv.reservedSmem.offset0,0x4
